//
// Generated by NVIDIA NVVM Compiler
//
// Compiler Build ID: CL-36424714
// Cuda compilation tools, release 13.0, V13.0.88
// Based on NVVM 20.0.0
//

.version 9.0
.target sm_100
.address_size 64

	// .globl	_Z8parallelv
.extern .func  (.param .b32 func_retval0) vprintf
(
	.param .b64 vprintf_param_0,
	.param .b64 vprintf_param_1
)
;
.global .align 1 .b8 $str[37] = {116, 104, 105, 115, 32, 115, 104, 111, 117, 108, 100, 32, 98, 101, 101, 110, 32, 112, 114, 105, 110, 116, 32, 105, 110, 32, 112, 97, 114, 97, 108, 108, 101, 108, 46, 10};

.visible .entry _Z8parallelv()
{
	.reg .b32 	%r<3>;
	.reg .b64 	%rd<3>;

	mov.u64 	%rd1, $str;
	cvta.global.u64 	%rd2, %rd1;
	{ // callseq 0, 0
	.param .b64 param0;
	st.param.b64 	[param0], %rd2;
	.param .b64 param1;
	st.param.b64 	[param1], 0;
	.param .b32 retval0;
	call.uni (retval0), 
	vprintf, 
	(
	param0, 
	param1
	);
	ld.param.b32 	%r1, [retval0];
	} // callseq 0
	ret;

}


// ===== COMPILED SASS (sm_100) =====

	.target	sm_100

	.elftype	@"ET_EXEC"


//--------------------- .note.nv.tkinfo           --------------------------
	.section	.note.nv.tkinfo,"",@"SHT_NOTE"
	.sectionflags	@"SHF_NOTE_NV_TKINFO"
	.tkinfo
        /*0018*/ 	.word	0x00000002
        /*0030*/ 	.string	""
        /*0030*/ 	.string	"ptxas"
        /*0030*/ 	.string	"Cuda compilation tools, release 13.0, V13.0.88"
        /*0030*/ 	.string	"Build cuda_13.0.r13.0/compiler.36424714_0"
        /*0030*/ 	.string	"-arch sm_100 -m 64 "



//--------------------- .note.nv.cuinfo           --------------------------
	.section	.note.nv.cuinfo,"",@"SHT_NOTE"
	.sectionflags	@"SHF_NOTE_NV_CUINFO"
        /*0018*/ 	.short	0x0002
        /*001a*/ 	.short	0x0064
        /*001c*/ 	.short	0x0082
	.zero		2


//--------------------- .nv.info                  --------------------------
	.section	.nv.info,"",@"SHT_CUDA_INFO"
	.align	4


	//----- nvinfo : EIATTR_REGCOUNT
	.align		4
        /*0000*/ 	.byte	0x04, 0x2f
        /*0002*/ 	.short	(.L_2 - .L_1)
	.align		4
.L_1:
        /*0004*/ 	.word	index@(_Z8parallelv)
        /*0008*/ 	.word	0x00000018


	//----- nvinfo : EIATTR_FRAME_SIZE
	.align		4
.L_2:
        /*000c*/ 	.byte	0x04, 0x11
        /*000e*/ 	.short	(.L_4 - .L_3)
	.align		4
.L_3:
        /*0010*/ 	.word	index@(_Z8parallelv)
        /*0014*/ 	.word	0x00000000


	//----- nvinfo : EIATTR_MIN_STACK_SIZE
	.align		4
.L_4:
        /*0018*/ 	.byte	0x04, 0x12
        /*001a*/ 	.short	(.L_6 - .L_5)
	.align		4
.L_5:
        /*001c*/ 	.word	index@(_Z8parallelv)
        /*0020*/ 	.word	0x00000000
.L_6:


//--------------------- .nv.compat                --------------------------
	.section	.nv.compat,"",@"SHT_CUDA_COMPAT_INFO"
	.align	4
        /*0000*/ 	.byte	0x02, 0x09, 0x00, 0x00, 0x02, 0x02, 0x01, 0x00, 0x02, 0x05, 0x05, 0x00, 0x03, 0x07, 0x01, 0x01
        /*0010*/ 	.byte	0x02, 0x03, 0x00, 0x00, 0x02, 0x06, 0x01, 0x00, 0x04, 0x0b, 0x08, 0x00, 0x09, 0x00, 0x00, 0x00
        /*0020*/ 	.byte	0x00, 0x00, 0x00, 0x00


//--------------------- .nv.info._Z8parallelv     --------------------------
	.section	.nv.info._Z8parallelv,"",@"SHT_CUDA_INFO"
	.sectionflags	@""
	.align	4


	//----- nvinfo : EIATTR_CUDA_API_VERSION
	.align		4
        /*0000*/ 	.byte	0x04, 0x37
        /*0002*/ 	.short	(.L_8 - .L_7)
.L_7:
        /*0004*/ 	.word	0x00000082


	//----- nvinfo : EIATTR_SPARSE_MMA_MASK
	.align		4
.L_8:
        /*0008*/ 	.byte	0x03, 0x50
        /*000a*/ 	.short	0x0000


	//----- nvinfo : EIATTR_MAXREG_COUNT
	.align		4
        /*000c*/ 	.byte	0x03, 0x1b
        /*000e*/ 	.short	0x00ff


	//----- nvinfo : EIATTR_EXTERNS
	.align		4
        /*0010*/ 	.byte	0x04, 0x0f
        /*0012*/ 	.short	(.L_10 - .L_9)


	//   ....[0]....
	.align		4
.L_9:
        /*0014*/ 	.word	index@(vprintf)


	//----- nvinfo : EIATTR_MERCURY_ISA_VERSION
	.align		4
.L_10:
        /*0018*/ 	.byte	0x03, 0x5f
        /*001a*/ 	.short	0x0101


	//----- nvinfo : EIATTR_VRC_CTA_INIT_COUNT
	.align		4
        /*001c*/ 	.byte	0x02, 0x4a
	.zero		1
	.zero		1


	//----- nvinfo : EIATTR_SYSCALL_OFFSETS
	.align		4
        /*0020*/ 	.byte	0x04, 0x46
        /*0022*/ 	.short	(.L_12 - .L_11)


	//   ....[0]....
.L_11:
        /*0024*/ 	.word	0x00000080


	//----- nvinfo : EIATTR_EXIT_INSTR_OFFSETS
	.align		4
.L_12:
        /*0028*/ 	.byte	0x04, 0x1c
        /*002a*/ 	.short	(.L_14 - .L_13)


	//   ....[0]....
.L_13:
        /*002c*/ 	.word	0x00000090


	//----- nvinfo : EIATTR_SW_WAR
	.align		4
.L_14:
        /*0030*/ 	.byte	0x04, 0x36
        /*0032*/ 	.short	(.L_16 - .L_15)
.L_15:
        /*0034*/ 	.word	0x00000008
.L_16:


//--------------------- .nv.callgraph             --------------------------
	.section	.nv.callgraph,"",@"SHT_CUDA_CALLGRAPH"
	.align	4
	.sectionentsize	8
	.align		4
        /*0000*/ 	.word	0x00000000
	.align		4
        /*0004*/ 	.word	0xffffffff
	.align		4
        /*0008*/ 	.word	index@(_Z8parallelv)
	.align		4
        /*000c*/ 	.word	index@(vprintf)
	.align		4
        /*0010*/ 	.word	0x00000000
	.align		4
        /*0014*/ 	.word	0xfffffffe
	.align		4
        /*0018*/ 	.word	0x00000000
	.align		4
        /*001c*/ 	.word	0xfffffffd
	.align		4
        /*0020*/ 	.word	0x00000000
	.align		4
        /*0024*/ 	.word	0xfffffffc


//--------------------- .nv.constant4             --------------------------
	.section	.nv.constant4,"a",@progbits
	.align	8
	.align		8
.nv.constant4:
        /*0000*/ 	.dword	vprintf
	.align		8
        /*0008*/ 	.dword	$str


//--------------------- .text._Z8parallelv        --------------------------
	.section	.text._Z8parallelv,"ax",@progbits
	.align	128
        .global         _Z8parallelv
        .type           _Z8parallelv,@function
        .size           _Z8parallelv,(.L_x_2 - _Z8parallelv)
        .other          _Z8parallelv,@"STO_CUDA_ENTRY STV_DEFAULT"
_Z8parallelv:
.text._Z8parallelv:
[----:B------:R-:W0:Y:S01]  /*0000*/  LDC R1, c[0x0][0x37c] ;  /* 0x0000df00ff017b82 */ /* 0x000e220000000800 */
[----:B------:R-:W-:Y:S01]  /*0010*/  MOV R0, 0x0 ;  /* 0x0000000000007802 */ /* 0x000fe20000000f00 */
[----:B------:R-:W1:Y:S01]  /*0020*/  LDCU.64 UR4, c[0x4][0x8] ;  /* 0x01000100ff0477ac */ /* 0x000e620008000a00 */
[----:B------:R-:W-:-:S05]  /*0030*/  CS2R R6, SRZ ;  /* 0x0000000000067805 */ /* 0x000fca000001ff00 */
[----:B------:R2:W3:Y:S01]  /*0040*/  LDC.64 R2, c[0x4][R0] ;  /* 0x0100000000027b82 */ /* 0x0004e20000000a00 */
[----:B-1----:R-:W-:Y:S02]  /*0050*/  IMAD.U32 R4, RZ, RZ, UR4 ;  /* 0x00000004ff047e24 */ /* 0x002fe4000f8e00ff */
[----:B--2---:R-:W-:-:S07]  /*0060*/  IMAD.U32 R5, RZ, RZ, UR5 ;  /* 0x00000005ff057e24 */ /* 0x004fce000f8e00ff */
[----:B------:R-:W-:-:S07]  /*0070*/  LEPC R20, `(.L_x_0) ;  /* 0x000000001014794e */ /* 0x000fce0000000000 */
[----:B0--3--:R-:W-:Y:S05]  /*0080*/  CALL.ABS.NOINC R2 ;  /* 0x0000000002007343 */ /* 0x009fea0003c00000 */
.L_x_0:
[----:B------:R-:W-:Y:S05]  /*0090*/  EXIT ;  /* 0x000000000000794d */ /* 0x000fea0003800000 */
.L_x_1:
[----:B------:R-:W-:-:S00]  /*00a0*/  BRA `(.L_x_1) ;  /* 0xfffffffc00fc7947 */ /* 0x000fc0000383ffff */
[----:B------:R-:W-:-:S00]  /*00b0*/  NOP ;  /* 0x0000000000007918 */ /* 0x000fc00000000000 */
        /* <DEDUP_REMOVED lines=12> */
.L_x_2:


//--------------------- .nv.global.init           --------------------------
	.section	.nv.global.init,"aw",@progbits
.nv.global.init:
	.type		$str,@object
	.size		$str,(.L_0 - $str)
$str:
        /*0000*/ 	.byte	0x74, 0x68, 0x69, 0x73, 0x20, 0x73, 0x68, 0x6f, 0x75, 0x6c, 0x64, 0x20, 0x62, 0x65, 0x65, 0x6e
        /*0010*/ 	.byte	0x20, 0x70, 0x72, 0x69, 0x6e, 0x74, 0x20, 0x69, 0x6e, 0x20, 0x70, 0x61, 0x72, 0x61, 0x6c, 0x6c
        /*0020*/ 	.byte	0x65, 0x6c, 0x2e, 0x0a, 0x00
.L_0:


//--------------------- .nv.shared.reserved.0     --------------------------
	.section	.nv.shared.reserved.0,"aw",@nobits
	.weak		__nv_reservedSMEM_offset_0_alias
	.size		__nv_reservedSMEM_offset_0_alias, 0, 64
	.other		__nv_reservedSMEM_offset_0_alias,@"STO_CUDA_RESERVED_SHARED STV_DEFAULT"
__nv_reservedSMEM_offset_0_alias:
	.zero		0
	.zero		64


//--------------------- .nv.constant0._Z8parallelv --------------------------
	.section	.nv.constant0._Z8parallelv,"a",@progbits
	.sectionflags	@""
	.align	4
.nv.constant0._Z8parallelv:
	.zero		896


//--------------------- SYMBOLS --------------------------

	.type		.nv.reservedSmem.offset0,@object
	.size		.nv.reservedSmem.offset0,0x4
	.type		vprintf,@function
